//
// Generated by NVIDIA NVVM Compiler
//
// Compiler Build ID: CL-36424714
// Cuda compilation tools, release 13.0, V13.0.88
// Based on NVVM 20.0.0
//

.version 9.0
.target sm_100
.address_size 64

	// .globl	_ZN3cub18CUB_300001_SM_10006detail11EmptyKernelIvEEvv
.global .align 1 .b8 _ZN41_INTERNAL_ef30b371_4_k_cu_32cec286_1596754cuda3std3__45__cpo5beginE[1];
.global .align 1 .b8 _ZN41_INTERNAL_ef30b371_4_k_cu_32cec286_1596754cuda3std3__45__cpo3endE[1];
.global .align 1 .b8 _ZN41_INTERNAL_ef30b371_4_k_cu_32cec286_1596754cuda3std3__45__cpo6cbeginE[1];
.global .align 1 .b8 _ZN41_INTERNAL_ef30b371_4_k_cu_32cec286_1596754cuda3std3__45__cpo4cendE[1];
.global .align 1 .b8 _ZN41_INTERNAL_ef30b371_4_k_cu_32cec286_1596754cuda3std3__45__cpo6rbeginE[1];
.global .align 1 .b8 _ZN41_INTERNAL_ef30b371_4_k_cu_32cec286_1596754cuda3std3__45__cpo4rendE[1];
.global .align 1 .b8 _ZN41_INTERNAL_ef30b371_4_k_cu_32cec286_1596754cuda3std3__45__cpo7crbeginE[1];
.global .align 1 .b8 _ZN41_INTERNAL_ef30b371_4_k_cu_32cec286_1596754cuda3std3__45__cpo5crendE[1];
.global .align 1 .b8 _ZN41_INTERNAL_ef30b371_4_k_cu_32cec286_1596754cuda3std3__443_GLOBAL__N__ef30b371_4_k_cu_32cec286_1596756ignoreE[1];
.global .align 1 .b8 _ZN41_INTERNAL_ef30b371_4_k_cu_32cec286_1596754cuda3std3__419piecewise_constructE[1];
.global .align 1 .b8 _ZN41_INTERNAL_ef30b371_4_k_cu_32cec286_1596754cuda3std3__48in_placeE[1];
.global .align 1 .b8 _ZN41_INTERNAL_ef30b371_4_k_cu_32cec286_1596754cuda3std3__420unreachable_sentinelE[1];
.global .align 1 .b8 _ZN41_INTERNAL_ef30b371_4_k_cu_32cec286_1596754cuda3std3__47nulloptE[1];
.global .align 1 .b8 _ZN41_INTERNAL_ef30b371_4_k_cu_32cec286_1596754cuda3std3__48unexpectE[1];
.global .align 1 .b8 _ZN41_INTERNAL_ef30b371_4_k_cu_32cec286_1596754cuda3std6ranges3__45__cpo4swapE[1];
.global .align 1 .b8 _ZN41_INTERNAL_ef30b371_4_k_cu_32cec286_1596754cuda3std6ranges3__45__cpo9iter_moveE[1];
.global .align 1 .b8 _ZN41_INTERNAL_ef30b371_4_k_cu_32cec286_1596754cuda3std6ranges3__45__cpo5beginE[1];
.global .align 1 .b8 _ZN41_INTERNAL_ef30b371_4_k_cu_32cec286_1596754cuda3std6ranges3__45__cpo3endE[1];
.global .align 1 .b8 _ZN41_INTERNAL_ef30b371_4_k_cu_32cec286_1596754cuda3std6ranges3__45__cpo6cbeginE[1];
.global .align 1 .b8 _ZN41_INTERNAL_ef30b371_4_k_cu_32cec286_1596754cuda3std6ranges3__45__cpo4cendE[1];
.global .align 1 .b8 _ZN41_INTERNAL_ef30b371_4_k_cu_32cec286_1596754cuda3std6ranges3__45__cpo7advanceE[1];
.global .align 1 .b8 _ZN41_INTERNAL_ef30b371_4_k_cu_32cec286_1596754cuda3std6ranges3__45__cpo9iter_swapE[1];
.global .align 1 .b8 _ZN41_INTERNAL_ef30b371_4_k_cu_32cec286_1596754cuda3std6ranges3__45__cpo4nextE[1];
.global .align 1 .b8 _ZN41_INTERNAL_ef30b371_4_k_cu_32cec286_1596754cuda3std6ranges3__45__cpo4prevE[1];
.global .align 1 .b8 _ZN41_INTERNAL_ef30b371_4_k_cu_32cec286_1596754cuda3std6ranges3__45__cpo4dataE[1];
.global .align 1 .b8 _ZN41_INTERNAL_ef30b371_4_k_cu_32cec286_1596754cuda3std6ranges3__45__cpo5cdataE[1];
.global .align 1 .b8 _ZN41_INTERNAL_ef30b371_4_k_cu_32cec286_1596754cuda3std6ranges3__45__cpo4sizeE[1];
.global .align 1 .b8 _ZN41_INTERNAL_ef30b371_4_k_cu_32cec286_1596754cuda3std6ranges3__45__cpo5ssizeE[1];
.global .align 1 .b8 _ZN41_INTERNAL_ef30b371_4_k_cu_32cec286_1596754cuda3std6ranges3__45__cpo8distanceE[1];
.global .align 1 .b8 _ZN41_INTERNAL_ef30b371_4_k_cu_32cec286_1596756thrust24THRUST_300001_SM_1000_NS8cuda_cub3parE[1];
.global .align 1 .b8 _ZN41_INTERNAL_ef30b371_4_k_cu_32cec286_1596756thrust24THRUST_300001_SM_1000_NS8cuda_cub10par_nosyncE[1];
.global .align 1 .b8 _ZN41_INTERNAL_ef30b371_4_k_cu_32cec286_1596756thrust24THRUST_300001_SM_1000_NS6system6detail10sequential3seqE[1];
.global .align 1 .b8 _ZN41_INTERNAL_ef30b371_4_k_cu_32cec286_1596756thrust24THRUST_300001_SM_1000_NS12placeholders2_1E[1];
.global .align 1 .b8 _ZN41_INTERNAL_ef30b371_4_k_cu_32cec286_1596756thrust24THRUST_300001_SM_1000_NS12placeholders2_2E[1];
.global .align 1 .b8 _ZN41_INTERNAL_ef30b371_4_k_cu_32cec286_1596756thrust24THRUST_300001_SM_1000_NS12placeholders2_3E[1];
.global .align 1 .b8 _ZN41_INTERNAL_ef30b371_4_k_cu_32cec286_1596756thrust24THRUST_300001_SM_1000_NS12placeholders2_4E[1];
.global .align 1 .b8 _ZN41_INTERNAL_ef30b371_4_k_cu_32cec286_1596756thrust24THRUST_300001_SM_1000_NS12placeholders2_5E[1];
.global .align 1 .b8 _ZN41_INTERNAL_ef30b371_4_k_cu_32cec286_1596756thrust24THRUST_300001_SM_1000_NS12placeholders2_6E[1];
.global .align 1 .b8 _ZN41_INTERNAL_ef30b371_4_k_cu_32cec286_1596756thrust24THRUST_300001_SM_1000_NS12placeholders2_7E[1];
.global .align 1 .b8 _ZN41_INTERNAL_ef30b371_4_k_cu_32cec286_1596756thrust24THRUST_300001_SM_1000_NS12placeholders2_8E[1];
.global .align 1 .b8 _ZN41_INTERNAL_ef30b371_4_k_cu_32cec286_1596756thrust24THRUST_300001_SM_1000_NS12placeholders2_9E[1];
.global .align 1 .b8 _ZN41_INTERNAL_ef30b371_4_k_cu_32cec286_1596756thrust24THRUST_300001_SM_1000_NS12placeholders3_10E[1];
.global .align 1 .b8 _ZN41_INTERNAL_ef30b371_4_k_cu_32cec286_1596756thrust24THRUST_300001_SM_1000_NS3seqE[1];

.visible .entry _ZN3cub18CUB_300001_SM_10006detail11EmptyKernelIvEEvv()
{


	ret;

}


// ===== COMPILED SASS (sm_100) =====

	.target	sm_100

	.elftype	@"ET_EXEC"


//--------------------- .note.nv.tkinfo           --------------------------
	.section	.note.nv.tkinfo,"",@"SHT_NOTE"
	.sectionflags	@"SHF_NOTE_NV_TKINFO"
	.tkinfo
        /*0018*/ 	.word	0x00000002
        /*0030*/ 	.string	""
        /*0030*/ 	.string	"ptxas"
        /*0030*/ 	.string	"Cuda compilation tools, release 13.0, V13.0.88"
        /*0030*/ 	.string	"Build cuda_13.0.r13.0/compiler.36424714_0"
        /*0030*/ 	.string	"-arch sm_100 -m 64 "



//--------------------- .note.nv.cuinfo           --------------------------
	.section	.note.nv.cuinfo,"",@"SHT_NOTE"
	.sectionflags	@"SHF_NOTE_NV_CUINFO"
        /*0018*/ 	.short	0x0002
        /*001a*/ 	.short	0x0064
        /*001c*/ 	.short	0x0082
	.zero		2


//--------------------- .nv.info                  --------------------------
	.section	.nv.info,"",@"SHT_CUDA_INFO"
	.align	4


	//----- nvinfo : EIATTR_REGCOUNT
	.align		4
        /*0000*/ 	.byte	0x04, 0x2f
        /*0002*/ 	.short	(.L_44 - .L_43)
	.align		4
.L_43:
        /*0004*/ 	.word	index@(_ZN3cub18CUB_300001_SM_10006detail11EmptyKernelIvEEvv)
        /*0008*/ 	.word	0x00000004


	//----- nvinfo : EIATTR_FRAME_SIZE
	.align		4
.L_44:
        /*000c*/ 	.byte	0x04, 0x11
        /*000e*/ 	.short	(.L_46 - .L_45)
	.align		4
.L_45:
        /*0010*/ 	.word	index@(_ZN3cub18CUB_300001_SM_10006detail11EmptyKernelIvEEvv)
        /*0014*/ 	.word	0x00000000


	//----- nvinfo : EIATTR_MIN_STACK_SIZE
	.align		4
.L_46:
        /*0018*/ 	.byte	0x04, 0x12
        /*001a*/ 	.short	(.L_48 - .L_47)
	.align		4
.L_47:
        /*001c*/ 	.word	index@(_ZN3cub18CUB_300001_SM_10006detail11EmptyKernelIvEEvv)
        /*0020*/ 	.word	0x00000000
.L_48:


//--------------------- .nv.compat                --------------------------
	.section	.nv.compat,"",@"SHT_CUDA_COMPAT_INFO"
	.align	4
        /*0000*/ 	.byte	0x02, 0x09, 0x00, 0x00, 0x02, 0x02, 0x01, 0x00, 0x02, 0x05, 0x05, 0x00, 0x03, 0x07, 0x01, 0x01
        /*0010*/ 	.byte	0x02, 0x03, 0x00, 0x00, 0x02, 0x06, 0x01, 0x00, 0x04, 0x0b, 0x08, 0x00, 0x09, 0x00, 0x00, 0x00
        /*0020*/ 	.byte	0x00, 0x00, 0x00, 0x00


//--------------------- .nv.info._ZN3cub18CUB_300001_SM_10006detail11EmptyKernelIvEEvv --------------------------
	.section	.nv.info._ZN3cub18CUB_300001_SM_10006detail11EmptyKernelIvEEvv,"",@"SHT_CUDA_INFO"
	.sectionflags	@""
	.align	4


	//----- nvinfo : EIATTR_CUDA_API_VERSION
	.align		4
        /*0000*/ 	.byte	0x04, 0x37
        /*0002*/ 	.short	(.L_50 - .L_49)
.L_49:
        /*0004*/ 	.word	0x00000082


	//----- nvinfo : EIATTR_SPARSE_MMA_MASK
	.align		4
.L_50:
        /*0008*/ 	.byte	0x03, 0x50
        /*000a*/ 	.short	0x0000


	//----- nvinfo : EIATTR_MAXREG_COUNT
	.align		4
        /*000c*/ 	.byte	0x03, 0x1b
        /*000e*/ 	.short	0x00ff


	//----- nvinfo : EIATTR_MERCURY_ISA_VERSION
	.align		4
        /*0010*/ 	.byte	0x03, 0x5f
        /*0012*/ 	.short	0x0101


	//----- nvinfo : EIATTR_VRC_CTA_INIT_COUNT
	.align		4
        /*0014*/ 	.byte	0x02, 0x4a
	.zero		1
	.zero		1


	//----- nvinfo : EIATTR_EXIT_INSTR_OFFSETS
	.align		4
        /*0018*/ 	.byte	0x04, 0x1c
        /*001a*/ 	.short	(.L_52 - .L_51)


	//   ....[0]....
.L_51:
        /*001c*/ 	.word	0x00000010


	//----- nvinfo : EIATTR_SW_WAR
	.align		4
.L_52:
        /*0020*/ 	.byte	0x04, 0x36
        /*0022*/ 	.short	(.L_54 - .L_53)
.L_53:
        /*0024*/ 	.word	0x00000008
.L_54:


//--------------------- .nv.callgraph             --------------------------
	.section	.nv.callgraph,"",@"SHT_CUDA_CALLGRAPH"
	.align	4
	.sectionentsize	8
	.align		4
        /*0000*/ 	.word	0x00000000
	.align		4
        /*0004*/ 	.word	0xffffffff
	.align		4
        /*0008*/ 	.word	0x00000000
	.align		4
        /*000c*/ 	.word	0xfffffffe
	.align		4
        /*0010*/ 	.word	0x00000000
	.align		4
        /*0014*/ 	.word	0xfffffffd
	.align		4
        /*0018*/ 	.word	0x00000000
	.align		4
        /*001c*/ 	.word	0xfffffffc


//--------------------- .nv.constant4             --------------------------
	.section	.nv.constant4,"a",@progbits
	.align	8
	.align		8
.nv.constant4:
        /*0000*/ 	.dword	_ZN41_INTERNAL_ef30b371_4_k_cu_32cec286_1598884cuda3std3__45__cpo5beginE
	.align		8
        /*0008*/ 	.dword	_ZN41_INTERNAL_ef30b371_4_k_cu_32cec286_1598884cuda3std3__45__cpo3endE
	.align		8
        /*0010*/ 	.dword	_ZN41_INTERNAL_ef30b371_4_k_cu_32cec286_1598884cuda3std3__45__cpo6cbeginE
	.align		8
        /*0018*/ 	.dword	_ZN41_INTERNAL_ef30b371_4_k_cu_32cec286_1598884cuda3std3__45__cpo4cendE
	.align		8
        /*0020*/ 	.dword	_ZN41_INTERNAL_ef30b371_4_k_cu_32cec286_1598884cuda3std3__45__cpo6rbeginE
	.align		8
        /*0028*/ 	.dword	_ZN41_INTERNAL_ef30b371_4_k_cu_32cec286_1598884cuda3std3__45__cpo4rendE
	.align		8
        /*0030*/ 	.dword	_ZN41_INTERNAL_ef30b371_4_k_cu_32cec286_1598884cuda3std3__45__cpo7crbeginE
	.align		8
        /*0038*/ 	.dword	_ZN41_INTERNAL_ef30b371_4_k_cu_32cec286_1598884cuda3std3__45__cpo5crendE
	.align		8
        /*0040*/ 	.dword	_ZN41_INTERNAL_ef30b371_4_k_cu_32cec286_1598884cuda3std3__443_GLOBAL__N__ef30b371_4_k_cu_32cec286_1598886ignoreE
	.align		8
        /*0048*/ 	.dword	_ZN41_INTERNAL_ef30b371_4_k_cu_32cec286_1598884cuda3std3__419piecewise_constructE
	.align		8
        /*0050*/ 	.dword	_ZN41_INTERNAL_ef30b371_4_k_cu_32cec286_1598884cuda3std3__48in_placeE
	.align		8
        /*0058*/ 	.dword	_ZN41_INTERNAL_ef30b371_4_k_cu_32cec286_1598884cuda3std3__420unreachable_sentinelE
	.align		8
        /*0060*/ 	.dword	_ZN41_INTERNAL_ef30b371_4_k_cu_32cec286_1598884cuda3std3__47nulloptE
	.align		8
        /*0068*/ 	.dword	_ZN41_INTERNAL_ef30b371_4_k_cu_32cec286_1598884cuda3std3__48unexpectE
	.align		8
        /*0070*/ 	.dword	_ZN41_INTERNAL_ef30b371_4_k_cu_32cec286_1598884cuda3std6ranges3__45__cpo4swapE
	.align		8
        /*0078*/ 	.dword	_ZN41_INTERNAL_ef30b371_4_k_cu_32cec286_1598884cuda3std6ranges3__45__cpo9iter_moveE
	.align		8
        /*0080*/ 	.dword	_ZN41_INTERNAL_ef30b371_4_k_cu_32cec286_1598884cuda3std6ranges3__45__cpo5beginE
	.align		8
        /*0088*/ 	.dword	_ZN41_INTERNAL_ef30b371_4_k_cu_32cec286_1598884cuda3std6ranges3__45__cpo3endE
	.align		8
        /*0090*/ 	.dword	_ZN41_INTERNAL_ef30b371_4_k_cu_32cec286_1598884cuda3std6ranges3__45__cpo6cbeginE
	.align		8
        /*0098*/ 	.dword	_ZN41_INTERNAL_ef30b371_4_k_cu_32cec286_1598884cuda3std6ranges3__45__cpo4cendE
	.align		8
        /*00a0*/ 	.dword	_ZN41_INTERNAL_ef30b371_4_k_cu_32cec286_1598884cuda3std6ranges3__45__cpo7advanceE
	.align		8
        /*00a8*/ 	.dword	_ZN41_INTERNAL_ef30b371_4_k_cu_32cec286_1598884cuda3std6ranges3__45__cpo9iter_swapE
	.align		8
        /*00b0*/ 	.dword	_ZN41_INTERNAL_ef30b371_4_k_cu_32cec286_1598884cuda3std6ranges3__45__cpo4nextE
	.align		8
        /*00b8*/ 	.dword	_ZN41_INTERNAL_ef30b371_4_k_cu_32cec286_1598884cuda3std6ranges3__45__cpo4prevE
	.align		8
        /*00c0*/ 	.dword	_ZN41_INTERNAL_ef30b371_4_k_cu_32cec286_1598884cuda3std6ranges3__45__cpo4dataE
	.align		8
        /*00c8*/ 	.dword	_ZN41_INTERNAL_ef30b371_4_k_cu_32cec286_1598884cuda3std6ranges3__45__cpo5cdataE
	.align		8
        /*00d0*/ 	.dword	_ZN41_INTERNAL_ef30b371_4_k_cu_32cec286_1598884cuda3std6ranges3__45__cpo4sizeE
	.align		8
        /*00d8*/ 	.dword	_ZN41_INTERNAL_ef30b371_4_k_cu_32cec286_1598884cuda3std6ranges3__45__cpo5ssizeE
	.align		8
        /*00e0*/ 	.dword	_ZN41_INTERNAL_ef30b371_4_k_cu_32cec286_1598884cuda3std6ranges3__45__cpo8distanceE
	.align		8
        /*00e8*/ 	.dword	_ZN41_INTERNAL_ef30b371_4_k_cu_32cec286_1598886thrust24THRUST_300001_SM_1000_NS8cuda_cub3parE
	.align		8
        /*00f0*/ 	.dword	_ZN41_INTERNAL_ef30b371_4_k_cu_32cec286_1598886thrust24THRUST_300001_SM_1000_NS8cuda_cub10par_nosyncE
	.align		8
        /*00f8*/ 	.dword	_ZN41_INTERNAL_ef30b371_4_k_cu_32cec286_1598886thrust24THRUST_300001_SM_1000_NS6system6detail10sequential3seqE
	.align		8
        /*0100*/ 	.dword	_ZN41_INTERNAL_ef30b371_4_k_cu_32cec286_1598886thrust24THRUST_300001_SM_1000_NS12placeholders2_1E
	.align		8
        /*0108*/ 	.dword	_ZN41_INTERNAL_ef30b371_4_k_cu_32cec286_1598886thrust24THRUST_300001_SM_1000_NS12placeholders2_2E
	.align		8
        /*0110*/ 	.dword	_ZN41_INTERNAL_ef30b371_4_k_cu_32cec286_1598886thrust24THRUST_300001_SM_1000_NS12placeholders2_3E
	.align		8
        /*0118*/ 	.dword	_ZN41_INTERNAL_ef30b371_4_k_cu_32cec286_1598886thrust24THRUST_300001_SM_1000_NS12placeholders2_4E
	.align		8
        /*0120*/ 	.dword	_ZN41_INTERNAL_ef30b371_4_k_cu_32cec286_1598886thrust24THRUST_300001_SM_1000_NS12placeholders2_5E
	.align		8
        /*0128*/ 	.dword	_ZN41_INTERNAL_ef30b371_4_k_cu_32cec286_1598886thrust24THRUST_300001_SM_1000_NS12placeholders2_6E
	.align		8
        /*0130*/ 	.dword	_ZN41_INTERNAL_ef30b371_4_k_cu_32cec286_1598886thrust24THRUST_300001_SM_1000_NS12placeholders2_7E
	.align		8
        /*0138*/ 	.dword	_ZN41_INTERNAL_ef30b371_4_k_cu_32cec286_1598886thrust24THRUST_300001_SM_1000_NS12placeholders2_8E
	.align		8
        /*0140*/ 	.dword	_ZN41_INTERNAL_ef30b371_4_k_cu_32cec286_1598886thrust24THRUST_300001_SM_1000_NS12placeholders2_9E
	.align		8
        /*0148*/ 	.dword	_ZN41_INTERNAL_ef30b371_4_k_cu_32cec286_1598886thrust24THRUST_300001_SM_1000_NS12placeholders3_10E
	.align		8
        /*0150*/ 	.dword	_ZN41_INTERNAL_ef30b371_4_k_cu_32cec286_1598886thrust24THRUST_300001_SM_1000_NS3seqE


//--------------------- .text._ZN3cub18CUB_300001_SM_10006detail11EmptyKernelIvEEvv --------------------------
	.section	.text._ZN3cub18CUB_300001_SM_10006detail11EmptyKernelIvEEvv,"ax",@progbits
	.align	128
        .global         _ZN3cub18CUB_300001_SM_10006detail11EmptyKernelIvEEvv
        .type           _ZN3cub18CUB_300001_SM_10006detail11EmptyKernelIvEEvv,@function
        .size           _ZN3cub18CUB_300001_SM_10006detail11EmptyKernelIvEEvv,(.L_x_1 - _ZN3cub18CUB_300001_SM_10006detail11EmptyKernelIvEEvv)
        .other          _ZN3cub18CUB_300001_SM_10006detail11EmptyKernelIvEEvv,@"STO_CUDA_ENTRY STV_DEFAULT"
_ZN3cub18CUB_300001_SM_10006detail11EmptyKernelIvEEvv:
.text._ZN3cub18CUB_300001_SM_10006detail11EmptyKernelIvEEvv:
[----:B------:R-:W-:Y:S01]  /*0000*/  LDC R1, c[0x0][0x37c] ;  /* 0x0000df00ff017b82 */ /* 0x000fe20000000800 */
[----:B------:R-:W-:Y:S05]  /*0010*/  EXIT ;  /* 0x000000000000794d */ /* 0x000fea0003800000 */
.L_x_0:
[----:B------:R-:W-:-:S00]  /*0020*/  BRA `(.L_x_0) ;  /* 0xfffffffc00fc7947 */ /* 0x000fc0000383ffff */
[----:B------:R-:W-:-:S00]  /*0030*/  NOP ;  /* 0x0000000000007918 */ /* 0x000fc00000000000 */
        /* <DEDUP_REMOVED lines=12> */
.L_x_1:


//--------------------- .nv.shared.reserved.0     --------------------------
	.section	.nv.shared.reserved.0,"aw",@nobits
	.weak		__nv_reservedSMEM_offset_0_alias
	.size		__nv_reservedSMEM_offset_0_alias, 0, 64
	.other		__nv_reservedSMEM_offset_0_alias,@"STO_CUDA_RESERVED_SHARED STV_DEFAULT"
__nv_reservedSMEM_offset_0_alias:
	.zero		0
	.zero		64


//--------------------- .nv.global                --------------------------
	.section	.nv.global,"aw",@nobits
.nv.global:
	.type		_ZN41_INTERNAL_ef30b371_4_k_cu_32cec286_1598886thrust24THRUST_300001_SM_1000_NS3seqE,@object
	.size		_ZN41_INTERNAL_ef30b371_4_k_cu_32cec286_1598886thrust24THRUST_300001_SM_1000_NS3seqE,(_ZN41_INTERNAL_ef30b371_4_k_cu_32cec286_1598884cuda3std3__48in_placeE - _ZN41_INTERNAL_ef30b371_4_k_cu_32cec286_1598886thrust24THRUST_300001_SM_1000_NS3seqE)
_ZN41_INTERNAL_ef30b371_4_k_cu_32cec286_1598886thrust24THRUST_300001_SM_1000_NS3seqE:
	.zero		1
	.type		_ZN41_INTERNAL_ef30b371_4_k_cu_32cec286_1598884cuda3std3__48in_placeE,@object
	.size		_ZN41_INTERNAL_ef30b371_4_k_cu_32cec286_1598884cuda3std3__48in_placeE,(_ZN41_INTERNAL_ef30b371_4_k_cu_32cec286_1598884cuda3std6ranges3__45__cpo4sizeE - _ZN41_INTERNAL_ef30b371_4_k_cu_32cec286_1598884cuda3std3__48in_placeE)
_ZN41_INTERNAL_ef30b371_4_k_cu_32cec286_1598884cuda3std3__48in_placeE:
	.zero		1
	.type		_ZN41_INTERNAL_ef30b371_4_k_cu_32cec286_1598884cuda3std6ranges3__45__cpo4sizeE,@object
	.size		_ZN41_INTERNAL_ef30b371_4_k_cu_32cec286_1598884cuda3std6ranges3__45__cpo4sizeE,(_ZN41_INTERNAL_ef30b371_4_k_cu_32cec286_1598886thrust24THRUST_300001_SM_1000_NS12placeholders2_3E - _ZN41_INTERNAL_ef30b371_4_k_cu_32cec286_1598884cuda3std6ranges3__45__cpo4sizeE)
_ZN41_INTERNAL_ef30b371_4_k_cu_32cec286_1598884cuda3std6ranges3__45__cpo4sizeE:
	.zero		1
	.type		_ZN41_INTERNAL_ef30b371_4_k_cu_32cec286_1598886thrust24THRUST_300001_SM_1000_NS12placeholders2_3E,@object
	.size		_ZN41_INTERNAL_ef30b371_4_k_cu_32cec286_1598886thrust24THRUST_300001_SM_1000_NS12placeholders2_3E,(_ZN41_INTERNAL_ef30b371_4_k_cu_32cec286_1598884cuda3std3__45__cpo6cbeginE - _ZN41_INTERNAL_ef30b371_4_k_cu_32cec286_1598886thrust24THRUST_300001_SM_1000_NS12placeholders2_3E)
_ZN41_INTERNAL_ef30b371_4_k_cu_32cec286_1598886thrust24THRUST_300001_SM_1000_NS12placeholders2_3E:
	.zero		1
	.type		_ZN41_INTERNAL_ef30b371_4_k_cu_32cec286_1598884cuda3std3__45__cpo6cbeginE,@object
	.size		_ZN41_INTERNAL_ef30b371_4_k_cu_32cec286_1598884cuda3std3__45__cpo6cbeginE,(_ZN41_INTERNAL_ef30b371_4_k_cu_32cec286_1598884cuda3std6ranges3__45__cpo6cbeginE - _ZN41_INTERNAL_ef30b371_4_k_cu_32cec286_1598884cuda3std3__45__cpo6cbeginE)
_ZN41_INTERNAL_ef30b371_4_k_cu_32cec286_1598884cuda3std3__45__cpo6cbeginE:
	.zero		1
	.type		_ZN41_INTERNAL_ef30b371_4_k_cu_32cec286_1598884cuda3std6ranges3__45__cpo6cbeginE,@object
	.size		_ZN41_INTERNAL_ef30b371_4_k_cu_32cec286_1598884cuda3std6ranges3__45__cpo6cbeginE,(_ZN41_INTERNAL_ef30b371_4_k_cu_32cec286_1598886thrust24THRUST_300001_SM_1000_NS12placeholders2_7E - _ZN41_INTERNAL_ef30b371_4_k_cu_32cec286_1598884cuda3std6ranges3__45__cpo6cbeginE)
_ZN41_INTERNAL_ef30b371_4_k_cu_32cec286_1598884cuda3std6ranges3__45__cpo6cbeginE:
	.zero		1
	.type		_ZN41_INTERNAL_ef30b371_4_k_cu_32cec286_1598886thrust24THRUST_300001_SM_1000_NS12placeholders2_7E,@object
	.size		_ZN41_INTERNAL_ef30b371_4_k_cu_32cec286_1598886thrust24THRUST_300001_SM_1000_NS12placeholders2_7E,(_ZN41_INTERNAL_ef30b371_4_k_cu_32cec286_1598884cuda3std3__45__cpo7crbeginE - _ZN41_INTERNAL_ef30b371_4_k_cu_32cec286_1598886thrust24THRUST_300001_SM_1000_NS12placeholders2_7E)
_ZN41_INTERNAL_ef30b371_4_k_cu_32cec286_1598886thrust24THRUST_300001_SM_1000_NS12placeholders2_7E:
	.zero		1
	.type		_ZN41_INTERNAL_ef30b371_4_k_cu_32cec286_1598884cuda3std3__45__cpo7crbeginE,@object
	.size		_ZN41_INTERNAL_ef30b371_4_k_cu_32cec286_1598884cuda3std3__45__cpo7crbeginE,(_ZN41_INTERNAL_ef30b371_4_k_cu_32cec286_1598884cuda3std6ranges3__45__cpo4nextE - _ZN41_INTERNAL_ef30b371_4_k_cu_32cec286_1598884cuda3std3__45__cpo7crbeginE)
_ZN41_INTERNAL_ef30b371_4_k_cu_32cec286_1598884cuda3std3__45__cpo7crbeginE:
	.zero		1
	.type		_ZN41_INTERNAL_ef30b371_4_k_cu_32cec286_1598884cuda3std6ranges3__45__cpo4nextE,@object
	.size		_ZN41_INTERNAL_ef30b371_4_k_cu_32cec286_1598884cuda3std6ranges3__45__cpo4nextE,(_ZN41_INTERNAL_ef30b371_4_k_cu_32cec286_1598884cuda3std6ranges3__45__cpo4swapE - _ZN41_INTERNAL_ef30b371_4_k_cu_32cec286_1598884cuda3std6ranges3__45__cpo4nextE)
_ZN41_INTERNAL_ef30b371_4_k_cu_32cec286_1598884cuda3std6ranges3__45__cpo4nextE:
	.zero		1
	.type		_ZN41_INTERNAL_ef30b371_4_k_cu_32cec286_1598884cuda3std6ranges3__45__cpo4swapE,@object
	.size		_ZN41_INTERNAL_ef30b371_4_k_cu_32cec286_1598884cuda3std6ranges3__45__cpo4swapE,(_ZN41_INTERNAL_ef30b371_4_k_cu_32cec286_1598886thrust24THRUST_300001_SM_1000_NS8cuda_cub10par_nosyncE - _ZN41_INTERNAL_ef30b371_4_k_cu_32cec286_1598884cuda3std6ranges3__45__cpo4swapE)
_ZN41_INTERNAL_ef30b371_4_k_cu_32cec286_1598884cuda3std6ranges3__45__cpo4swapE:
	.zero		1
	.type		_ZN41_INTERNAL_ef30b371_4_k_cu_32cec286_1598886thrust24THRUST_300001_SM_1000_NS8cuda_cub10par_nosyncE,@object
	.size		_ZN41_INTERNAL_ef30b371_4_k_cu_32cec286_1598886thrust24THRUST_300001_SM_1000_NS8cuda_cub10par_nosyncE,(_ZN41_INTERNAL_ef30b371_4_k_cu_32cec286_1598886thrust24THRUST_300001_SM_1000_NS12placeholders2_9E - _ZN41_INTERNAL_ef30b371_4_k_cu_32cec286_1598886thrust24THRUST_300001_SM_1000_NS8cuda_cub10par_nosyncE)
_ZN41_INTERNAL_ef30b371_4_k_cu_32cec286_1598886thrust24THRUST_300001_SM_1000_NS8cuda_cub10par_nosyncE:
	.zero		1
	.type		_ZN41_INTERNAL_ef30b371_4_k_cu_32cec286_1598886thrust24THRUST_300001_SM_1000_NS12placeholders2_9E,@object
	.size		_ZN41_INTERNAL_ef30b371_4_k_cu_32cec286_1598886thrust24THRUST_300001_SM_1000_NS12placeholders2_9E,(_ZN41_INTERNAL_ef30b371_4_k_cu_32cec286_1598884cuda3std3__443_GLOBAL__N__ef30b371_4_k_cu_32cec286_1598886ignoreE - _ZN41_INTERNAL_ef30b371_4_k_cu_32cec286_1598886thrust24THRUST_300001_SM_1000_NS12placeholders2_9E)
_ZN41_INTERNAL_ef30b371_4_k_cu_32cec286_1598886thrust24THRUST_300001_SM_1000_NS12placeholders2_9E:
	.zero		1
	.type		_ZN41_INTERNAL_ef30b371_4_k_cu_32cec286_1598884cuda3std3__443_GLOBAL__N__ef30b371_4_k_cu_32cec286_1598886ignoreE,@object
	.size		_ZN41_INTERNAL_ef30b371_4_k_cu_32cec286_1598884cuda3std3__443_GLOBAL__N__ef30b371_4_k_cu_32cec286_1598886ignoreE,(_ZN41_INTERNAL_ef30b371_4_k_cu_32cec286_1598884cuda3std6ranges3__45__cpo4dataE - _ZN41_INTERNAL_ef30b371_4_k_cu_32cec286_1598884cuda3std3__443_GLOBAL__N__ef30b371_4_k_cu_32cec286_1598886ignoreE)
_ZN41_INTERNAL_ef30b371_4_k_cu_32cec286_1598884cuda3std3__443_GLOBAL__N__ef30b371_4_k_cu_32cec286_1598886ignoreE:
	.zero		1
	.type		_ZN41_INTERNAL_ef30b371_4_k_cu_32cec286_1598884cuda3std6ranges3__45__cpo4dataE,@object
	.size		_ZN41_INTERNAL_ef30b371_4_k_cu_32cec286_1598884cuda3std6ranges3__45__cpo4dataE,(_ZN41_INTERNAL_ef30b371_4_k_cu_32cec286_1598886thrust24THRUST_300001_SM_1000_NS12placeholders2_1E - _ZN41_INTERNAL_ef30b371_4_k_cu_32cec286_1598884cuda3std6ranges3__45__cpo4dataE)
_ZN41_INTERNAL_ef30b371_4_k_cu_32cec286_1598884cuda3std6ranges3__45__cpo4dataE:
	.zero		1
	.type		_ZN41_INTERNAL_ef30b371_4_k_cu_32cec286_1598886thrust24THRUST_300001_SM_1000_NS12placeholders2_1E,@object
	.size		_ZN41_INTERNAL_ef30b371_4_k_cu_32cec286_1598886thrust24THRUST_300001_SM_1000_NS12placeholders2_1E,(_ZN41_INTERNAL_ef30b371_4_k_cu_32cec286_1598884cuda3std3__45__cpo5beginE - _ZN41_INTERNAL_ef30b371_4_k_cu_32cec286_1598886thrust24THRUST_300001_SM_1000_NS12placeholders2_1E)
_ZN41_INTERNAL_ef30b371_4_k_cu_32cec286_1598886thrust24THRUST_300001_SM_1000_NS12placeholders2_1E:
	.zero		1
	.type		_ZN41_INTERNAL_ef30b371_4_k_cu_32cec286_1598884cuda3std3__45__cpo5beginE,@object
	.size		_ZN41_INTERNAL_ef30b371_4_k_cu_32cec286_1598884cuda3std3__45__cpo5beginE,(_ZN41_INTERNAL_ef30b371_4_k_cu_32cec286_1598884cuda3std6ranges3__45__cpo5beginE - _ZN41_INTERNAL_ef30b371_4_k_cu_32cec286_1598884cuda3std3__45__cpo5beginE)
_ZN41_INTERNAL_ef30b371_4_k_cu_32cec286_1598884cuda3std3__45__cpo5beginE:
	.zero		1
	.type		_ZN41_INTERNAL_ef30b371_4_k_cu_32cec286_1598884cuda3std6ranges3__45__cpo5beginE,@object
	.size		_ZN41_INTERNAL_ef30b371_4_k_cu_32cec286_1598884cuda3std6ranges3__45__cpo5beginE,(_ZN41_INTERNAL_ef30b371_4_k_cu_32cec286_1598886thrust24THRUST_300001_SM_1000_NS12placeholders2_5E - _ZN41_INTERNAL_ef30b371_4_k_cu_32cec286_1598884cuda3std6ranges3__45__cpo5beginE)
_ZN41_INTERNAL_ef30b371_4_k_cu_32cec286_1598884cuda3std6ranges3__45__cpo5beginE:
	.zero		1
	.type		_ZN41_INTERNAL_ef30b371_4_k_cu_32cec286_1598886thrust24THRUST_300001_SM_1000_NS12placeholders2_5E,@object
	.size		_ZN41_INTERNAL_ef30b371_4_k_cu_32cec286_1598886thrust24THRUST_300001_SM_1000_NS12placeholders2_5E,(_ZN41_INTERNAL_ef30b371_4_k_cu_32cec286_1598884cuda3std3__45__cpo6rbeginE - _ZN41_INTERNAL_ef30b371_4_k_cu_32cec286_1598886thrust24THRUST_300001_SM_1000_NS12placeholders2_5E)
_ZN41_INTERNAL_ef30b371_4_k_cu_32cec286_1598886thrust24THRUST_300001_SM_1000_NS12placeholders2_5E:
	.zero		1
	.type		_ZN41_INTERNAL_ef30b371_4_k_cu_32cec286_1598884cuda3std3__45__cpo6rbeginE,@object
	.size		_ZN41_INTERNAL_ef30b371_4_k_cu_32cec286_1598884cuda3std3__45__cpo6rbeginE,(_ZN41_INTERNAL_ef30b371_4_k_cu_32cec286_1598884cuda3std6ranges3__45__cpo7advanceE - _ZN41_INTERNAL_ef30b371_4_k_cu_32cec286_1598884cuda3std3__45__cpo6rbeginE)
_ZN41_INTERNAL_ef30b371_4_k_cu_32cec286_1598884cuda3std3__45__cpo6rbeginE:
	.zero		1
	.type		_ZN41_INTERNAL_ef30b371_4_k_cu_32cec286_1598884cuda3std6ranges3__45__cpo7advanceE,@object
	.size		_ZN41_INTERNAL_ef30b371_4_k_cu_32cec286_1598884cuda3std6ranges3__45__cpo7advanceE,(_ZN41_INTERNAL_ef30b371_4_k_cu_32cec286_1598884cuda3std3__47nulloptE - _ZN41_INTERNAL_ef30b371_4_k_cu_32cec286_1598884cuda3std6ranges3__45__cpo7advanceE)
_ZN41_INTERNAL_ef30b371_4_k_cu_32cec286_1598884cuda3std6ranges3__45__cpo7advanceE:
	.zero		1
	.type		_ZN41_INTERNAL_ef30b371_4_k_cu_32cec286_1598884cuda3std3__47nulloptE,@object
	.size		_ZN41_INTERNAL_ef30b371_4_k_cu_32cec286_1598884cuda3std3__47nulloptE,(_ZN41_INTERNAL_ef30b371_4_k_cu_32cec286_1598884cuda3std6ranges3__45__cpo8distanceE - _ZN41_INTERNAL_ef30b371_4_k_cu_32cec286_1598884cuda3std3__47nulloptE)
_ZN41_INTERNAL_ef30b371_4_k_cu_32cec286_1598884cuda3std3__47nulloptE:
	.zero		1
	.type		_ZN41_INTERNAL_ef30b371_4_k_cu_32cec286_1598884cuda3std6ranges3__45__cpo8distanceE,@object
	.size		_ZN41_INTERNAL_ef30b371_4_k_cu_32cec286_1598884cuda3std6ranges3__45__cpo8distanceE,(_ZN41_INTERNAL_ef30b371_4_k_cu_32cec286_1598886thrust24THRUST_300001_SM_1000_NS12placeholders3_10E - _ZN41_INTERNAL_ef30b371_4_k_cu_32cec286_1598884cuda3std6ranges3__45__cpo8distanceE)
_ZN41_INTERNAL_ef30b371_4_k_cu_32cec286_1598884cuda3std6ranges3__45__cpo8distanceE:
	.zero		1
	.type		_ZN41_INTERNAL_ef30b371_4_k_cu_32cec286_1598886thrust24THRUST_300001_SM_1000_NS12placeholders3_10E,@object
	.size		_ZN41_INTERNAL_ef30b371_4_k_cu_32cec286_1598886thrust24THRUST_300001_SM_1000_NS12placeholders3_10E,(_ZN41_INTERNAL_ef30b371_4_k_cu_32cec286_1598884cuda3std3__419piecewise_constructE - _ZN41_INTERNAL_ef30b371_4_k_cu_32cec286_1598886thrust24THRUST_300001_SM_1000_NS12placeholders3_10E)
_ZN41_INTERNAL_ef30b371_4_k_cu_32cec286_1598886thrust24THRUST_300001_SM_1000_NS12placeholders3_10E:
	.zero		1
	.type		_ZN41_INTERNAL_ef30b371_4_k_cu_32cec286_1598884cuda3std3__419piecewise_constructE,@object
	.size		_ZN41_INTERNAL_ef30b371_4_k_cu_32cec286_1598884cuda3std3__419piecewise_constructE,(_ZN41_INTERNAL_ef30b371_4_k_cu_32cec286_1598884cuda3std6ranges3__45__cpo5cdataE - _ZN41_INTERNAL_ef30b371_4_k_cu_32cec286_1598884cuda3std3__419piecewise_constructE)
_ZN41_INTERNAL_ef30b371_4_k_cu_32cec286_1598884cuda3std3__419piecewise_constructE:
	.zero		1
	.type		_ZN41_INTERNAL_ef30b371_4_k_cu_32cec286_1598884cuda3std6ranges3__45__cpo5cdataE,@object
	.size		_ZN41_INTERNAL_ef30b371_4_k_cu_32cec286_1598884cuda3std6ranges3__45__cpo5cdataE,(_ZN41_INTERNAL_ef30b371_4_k_cu_32cec286_1598886thrust24THRUST_300001_SM_1000_NS12placeholders2_2E - _ZN41_INTERNAL_ef30b371_4_k_cu_32cec286_1598884cuda3std6ranges3__45__cpo5cdataE)
_ZN41_INTERNAL_ef30b371_4_k_cu_32cec286_1598884cuda3std6ranges3__45__cpo5cdataE:
	.zero		1
	.type		_ZN41_INTERNAL_ef30b371_4_k_cu_32cec286_1598886thrust24THRUST_300001_SM_1000_NS12placeholders2_2E,@object
	.size		_ZN41_INTERNAL_ef30b371_4_k_cu_32cec286_1598886thrust24THRUST_300001_SM_1000_NS12placeholders2_2E,(_ZN41_INTERNAL_ef30b371_4_k_cu_32cec286_1598884cuda3std3__45__cpo3endE - _ZN41_INTERNAL_ef30b371_4_k_cu_32cec286_1598886thrust24THRUST_300001_SM_1000_NS12placeholders2_2E)
_ZN41_INTERNAL_ef30b371_4_k_cu_32cec286_1598886thrust24THRUST_300001_SM_1000_NS12placeholders2_2E:
	.zero		1
	.type		_ZN41_INTERNAL_ef30b371_4_k_cu_32cec286_1598884cuda3std3__45__cpo3endE,@object
	.size		_ZN41_INTERNAL_ef30b371_4_k_cu_32cec286_1598884cuda3std3__45__cpo3endE,(_ZN41_INTERNAL_ef30b371_4_k_cu_32cec286_1598884cuda3std6ranges3__45__cpo3endE - _ZN41_INTERNAL_ef30b371_4_k_cu_32cec286_1598884cuda3std3__45__cpo3endE)
_ZN41_INTERNAL_ef30b371_4_k_cu_32cec286_1598884cuda3std3__45__cpo3endE:
	.zero		1
	.type		_ZN41_INTERNAL_ef30b371_4_k_cu_32cec286_1598884cuda3std6ranges3__45__cpo3endE,@object
	.size		_ZN41_INTERNAL_ef30b371_4_k_cu_32cec286_1598884cuda3std6ranges3__45__cpo3endE,(_ZN41_INTERNAL_ef30b371_4_k_cu_32cec286_1598886thrust24THRUST_300001_SM_1000_NS12placeholders2_6E - _ZN41_INTERNAL_ef30b371_4_k_cu_32cec286_1598884cuda3std6ranges3__45__cpo3endE)
_ZN41_INTERNAL_ef30b371_4_k_cu_32cec286_1598884cuda3std6ranges3__45__cpo3endE:
	.zero		1
	.type		_ZN41_INTERNAL_ef30b371_4_k_cu_32cec286_1598886thrust24THRUST_300001_SM_1000_NS12placeholders2_6E,@object
	.size		_ZN41_INTERNAL_ef30b371_4_k_cu_32cec286_1598886thrust24THRUST_300001_SM_1000_NS12placeholders2_6E,(_ZN41_INTERNAL_ef30b371_4_k_cu_32cec286_1598884cuda3std3__45__cpo4rendE - _ZN41_INTERNAL_ef30b371_4_k_cu_32cec286_1598886thrust24THRUST_300001_SM_1000_NS12placeholders2_6E)
_ZN41_INTERNAL_ef30b371_4_k_cu_32cec286_1598886thrust24THRUST_300001_SM_1000_NS12placeholders2_6E:
	.zero		1
	.type		_ZN41_INTERNAL_ef30b371_4_k_cu_32cec286_1598884cuda3std3__45__cpo4rendE,@object
	.size		_ZN41_INTERNAL_ef30b371_4_k_cu_32cec286_1598884cuda3std3__45__cpo4rendE,(_ZN41_INTERNAL_ef30b371_4_k_cu_32cec286_1598884cuda3std6ranges3__45__cpo9iter_swapE - _ZN41_INTERNAL_ef30b371_4_k_cu_32cec286_1598884cuda3std3__45__cpo4rendE)
_ZN41_INTERNAL_ef30b371_4_k_cu_32cec286_1598884cuda3std3__45__cpo4rendE:
	.zero		1
	.type		_ZN41_INTERNAL_ef30b371_4_k_cu_32cec286_1598884cuda3std6ranges3__45__cpo9iter_swapE,@object
	.size		_ZN41_INTERNAL_ef30b371_4_k_cu_32cec286_1598884cuda3std6ranges3__45__cpo9iter_swapE,(_ZN41_INTERNAL_ef30b371_4_k_cu_32cec286_1598884cuda3std3__48unexpectE - _ZN41_INTERNAL_ef30b371_4_k_cu_32cec286_1598884cuda3std6ranges3__45__cpo9iter_swapE)
_ZN41_INTERNAL_ef30b371_4_k_cu_32cec286_1598884cuda3std6ranges3__45__cpo9iter_swapE:
	.zero		1
	.type		_ZN41_INTERNAL_ef30b371_4_k_cu_32cec286_1598884cuda3std3__48unexpectE,@object
	.size		_ZN41_INTERNAL_ef30b371_4_k_cu_32cec286_1598884cuda3std3__48unexpectE,(_ZN41_INTERNAL_ef30b371_4_k_cu_32cec286_1598886thrust24THRUST_300001_SM_1000_NS8cuda_cub3parE - _ZN41_INTERNAL_ef30b371_4_k_cu_32cec286_1598884cuda3std3__48unexpectE)
_ZN41_INTERNAL_ef30b371_4_k_cu_32cec286_1598884cuda3std3__48unexpectE:
	.zero		1
	.type		_ZN41_INTERNAL_ef30b371_4_k_cu_32cec286_1598886thrust24THRUST_300001_SM_1000_NS8cuda_cub3parE,@object
	.size		_ZN41_INTERNAL_ef30b371_4_k_cu_32cec286_1598886thrust24THRUST_300001_SM_1000_NS8cuda_cub3parE,(_ZN41_INTERNAL_ef30b371_4_k_cu_32cec286_1598886thrust24THRUST_300001_SM_1000_NS12placeholders2_4E - _ZN41_INTERNAL_ef30b371_4_k_cu_32cec286_1598886thrust24THRUST_300001_SM_1000_NS8cuda_cub3parE)
_ZN41_INTERNAL_ef30b371_4_k_cu_32cec286_1598886thrust24THRUST_300001_SM_1000_NS8cuda_cub3parE:
	.zero		1
	.type		_ZN41_INTERNAL_ef30b371_4_k_cu_32cec286_1598886thrust24THRUST_300001_SM_1000_NS12placeholders2_4E,@object
	.size		_ZN41_INTERNAL_ef30b371_4_k_cu_32cec286_1598886thrust24THRUST_300001_SM_1000_NS12placeholders2_4E,(_ZN41_INTERNAL_ef30b371_4_k_cu_32cec286_1598884cuda3std3__45__cpo4cendE - _ZN41_INTERNAL_ef30b371_4_k_cu_32cec286_1598886thrust24THRUST_300001_SM_1000_NS12placeholders2_4E)
_ZN41_INTERNAL_ef30b371_4_k_cu_32cec286_1598886thrust24THRUST_300001_SM_1000_NS12placeholders2_4E:
	.zero		1
	.type		_ZN41_INTERNAL_ef30b371_4_k_cu_32cec286_1598884cuda3std3__45__cpo4cendE,@object
	.size		_ZN41_INTERNAL_ef30b371_4_k_cu_32cec286_1598884cuda3std3__45__cpo4cendE,(_ZN41_INTERNAL_ef30b371_4_k_cu_32cec286_1598884cuda3std6ranges3__45__cpo4cendE - _ZN41_INTERNAL_ef30b371_4_k_cu_32cec286_1598884cuda3std3__45__cpo4cendE)
_ZN41_INTERNAL_ef30b371_4_k_cu_32cec286_1598884cuda3std3__45__cpo4cendE:
	.zero		1
	.type		_ZN41_INTERNAL_ef30b371_4_k_cu_32cec286_1598884cuda3std6ranges3__45__cpo4cendE,@object
	.size		_ZN41_INTERNAL_ef30b371_4_k_cu_32cec286_1598884cuda3std6ranges3__45__cpo4cendE,(_ZN41_INTERNAL_ef30b371_4_k_cu_32cec286_1598884cuda3std3__420unreachable_sentinelE - _ZN41_INTERNAL_ef30b371_4_k_cu_32cec286_1598884cuda3std6ranges3__45__cpo4cendE)
_ZN41_INTERNAL_ef30b371_4_k_cu_32cec286_1598884cuda3std6ranges3__45__cpo4cendE:
	.zero		1
	.type		_ZN41_INTERNAL_ef30b371_4_k_cu_32cec286_1598884cuda3std3__420unreachable_sentinelE,@object
	.size		_ZN41_INTERNAL_ef30b371_4_k_cu_32cec286_1598884cuda3std3__420unreachable_sentinelE,(_ZN41_INTERNAL_ef30b371_4_k_cu_32cec286_1598884cuda3std6ranges3__45__cpo5ssizeE - _ZN41_INTERNAL_ef30b371_4_k_cu_32cec286_1598884cuda3std3__420unreachable_sentinelE)
_ZN41_INTERNAL_ef30b371_4_k_cu_32cec286_1598884cuda3std3__420unreachable_sentinelE:
	.zero		1
	.type		_ZN41_INTERNAL_ef30b371_4_k_cu_32cec286_1598884cuda3std6ranges3__45__cpo5ssizeE,@object
	.size		_ZN41_INTERNAL_ef30b371_4_k_cu_32cec286_1598884cuda3std6ranges3__45__cpo5ssizeE,(_ZN41_INTERNAL_ef30b371_4_k_cu_32cec286_1598886thrust24THRUST_300001_SM_1000_NS12placeholders2_8E - _ZN41_INTERNAL_ef30b371_4_k_cu_32cec286_1598884cuda3std6ranges3__45__cpo5ssizeE)
_ZN41_INTERNAL_ef30b371_4_k_cu_32cec286_1598884cuda3std6ranges3__45__cpo5ssizeE:
	.zero		1
	.type		_ZN41_INTERNAL_ef30b371_4_k_cu_32cec286_1598886thrust24THRUST_300001_SM_1000_NS12placeholders2_8E,@object
	.size		_ZN41_INTERNAL_ef30b371_4_k_cu_32cec286_1598886thrust24THRUST_300001_SM_1000_NS12placeholders2_8E,(_ZN41_INTERNAL_ef30b371_4_k_cu_32cec286_1598884cuda3std3__45__cpo5crendE - _ZN41_INTERNAL_ef30b371_4_k_cu_32cec286_1598886thrust24THRUST_300001_SM_1000_NS12placeholders2_8E)
_ZN41_INTERNAL_ef30b371_4_k_cu_32cec286_1598886thrust24THRUST_300001_SM_1000_NS12placeholders2_8E:
	.zero		1
	.type		_ZN41_INTERNAL_ef30b371_4_k_cu_32cec286_1598884cuda3std3__45__cpo5crendE,@object
	.size		_ZN41_INTERNAL_ef30b371_4_k_cu_32cec286_1598884cuda3std3__45__cpo5crendE,(_ZN41_INTERNAL_ef30b371_4_k_cu_32cec286_1598884cuda3std6ranges3__45__cpo4prevE - _ZN41_INTERNAL_ef30b371_4_k_cu_32cec286_1598884cuda3std3__45__cpo5crendE)
_ZN41_INTERNAL_ef30b371_4_k_cu_32cec286_1598884cuda3std3__45__cpo5crendE:
	.zero		1
	.type		_ZN41_INTERNAL_ef30b371_4_k_cu_32cec286_1598884cuda3std6ranges3__45__cpo4prevE,@object
	.size		_ZN41_INTERNAL_ef30b371_4_k_cu_32cec286_1598884cuda3std6ranges3__45__cpo4prevE,(_ZN41_INTERNAL_ef30b371_4_k_cu_32cec286_1598884cuda3std6ranges3__45__cpo9iter_moveE - _ZN41_INTERNAL_ef30b371_4_k_cu_32cec286_1598884cuda3std6ranges3__45__cpo4prevE)
_ZN41_INTERNAL_ef30b371_4_k_cu_32cec286_1598884cuda3std6ranges3__45__cpo4prevE:
	.zero		1
	.type		_ZN41_INTERNAL_ef30b371_4_k_cu_32cec286_1598884cuda3std6ranges3__45__cpo9iter_moveE,@object
	.size		_ZN41_INTERNAL_ef30b371_4_k_cu_32cec286_1598884cuda3std6ranges3__45__cpo9iter_moveE,(_ZN41_INTERNAL_ef30b371_4_k_cu_32cec286_1598886thrust24THRUST_300001_SM_1000_NS6system6detail10sequential3seqE - _ZN41_INTERNAL_ef30b371_4_k_cu_32cec286_1598884cuda3std6ranges3__45__cpo9iter_moveE)
_ZN41_INTERNAL_ef30b371_4_k_cu_32cec286_1598884cuda3std6ranges3__45__cpo9iter_moveE:
	.zero		1
	.type		_ZN41_INTERNAL_ef30b371_4_k_cu_32cec286_1598886thrust24THRUST_300001_SM_1000_NS6system6detail10sequential3seqE,@object
	.size		_ZN41_INTERNAL_ef30b371_4_k_cu_32cec286_1598886thrust24THRUST_300001_SM_1000_NS6system6detail10sequential3seqE,(.L_31 - _ZN41_INTERNAL_ef30b371_4_k_cu_32cec286_1598886thrust24THRUST_300001_SM_1000_NS6system6detail10sequential3seqE)
_ZN41_INTERNAL_ef30b371_4_k_cu_32cec286_1598886thrust24THRUST_300001_SM_1000_NS6system6detail10sequential3seqE:
	.zero		1
.L_31:


//--------------------- .nv.constant0._ZN3cub18CUB_300001_SM_10006detail11EmptyKernelIvEEvv --------------------------
	.section	.nv.constant0._ZN3cub18CUB_300001_SM_10006detail11EmptyKernelIvEEvv,"a",@progbits
	.sectionflags	@""
	.align	4
.nv.constant0._ZN3cub18CUB_300001_SM_10006detail11EmptyKernelIvEEvv:
	.zero		896


//--------------------- SYMBOLS --------------------------

	.type		.nv.reservedSmem.offset0,@object
	.size		.nv.reservedSmem.offset0,0x4
